	.headerflags	@"EF_CUDA_TEXMODE_UNIFIED EF_CUDA_64BIT_ADDRESS EF_CUDA_ACCELERATORS EF_CUDA_SM90 EF_CUDA_VIRTUAL_SM(EF_CUDA_SM90)"
	.elftype	@"ET_EXEC"


//--------------------- .nv.info                  --------------------------
	.section	.nv.info,"",@"SHT_CUDA_INFO"
	.align	4


	//----- nvinfo : EIATTR_REGCOUNT
	.align		4
        /*0000*/ 	.byte	0x04, 0x2f
        /*0002*/ 	.short	(.L_3 - .L_2)
	.align		4
.L_2:
        /*0004*/ 	.word	index@(triton_poi_fused__native_batch_norm_legit_no_training_relu_43)
        /*0008*/ 	.word	0x00000020


	//----- nvinfo : EIATTR_MIN_STACK_SIZE
	.align		4
.L_3:
        /*000c*/ 	.byte	0x04, 0x12
        /*000e*/ 	.short	(.L_5 - .L_4)
	.align		4
.L_4:
        /*0010*/ 	.word	index@(triton_poi_fused__native_batch_norm_legit_no_training_relu_43)
        /*0014*/ 	.word	0x00000000


	//----- nvinfo : EIATTR_FRAME_SIZE
	.align		4
.L_5:
        /*0018*/ 	.byte	0x04, 0x11
        /*001a*/ 	.short	(.L_7 - .L_6)
	.align		4
.L_6:
        /*001c*/ 	.word	index@(triton_poi_fused__native_batch_norm_legit_no_training_relu_43)
        /*0020*/ 	.word	0x00000000


	//----- nvinfo : EIATTR_MIN_STACK_SIZE
	.align		4
.L_7:
        /*0024*/ 	.byte	0x04, 0x12
        /*0026*/ 	.short	(.L_9 - .L_8)
	.align		4
.L_8:
        /*0028*/ 	.word	index@(triton_poi_fused__native_batch_norm_legit_no_training_relu_43)
        /*002c*/ 	.word	0x00000000
.L_9:


//--------------------- .nv.info.triton_poi_fused__native_batch_norm_legit_no_training_relu_43 --------------------------
	.section	.nv.info.triton_poi_fused__native_batch_norm_legit_no_training_relu_43,"",@"SHT_CUDA_INFO"
	.sectionflags	@""
	.align	4


	//----- nvinfo : EIATTR_CUDA_API_VERSION
	.align		4
        /*0000*/ 	.byte	0x04, 0x37
        /*0002*/ 	.short	(.L_11 - .L_10)
.L_10:
        /*0004*/ 	.word	0x0000007c


	//----- nvinfo : EIATTR_KPARAM_INFO
	.align		4
.L_11:
        /*0008*/ 	.byte	0x04, 0x17
        /*000a*/ 	.short	(.L_13 - .L_12)
.L_12:
        /*000c*/ 	.word	0x00000000
        /*0010*/ 	.short	0x0007
        /*0012*/ 	.short	0x0034
        /*0014*/ 	.byte	0x00, 0xf0, 0x11, 0x00


	//----- nvinfo : EIATTR_KPARAM_INFO
	.align		4
.L_13:
        /*0018*/ 	.byte	0x04, 0x17
        /*001a*/ 	.short	(.L_15 - .L_14)
.L_14:
        /*001c*/ 	.word	0x00000000
        /*0020*/ 	.short	0x0006
        /*0022*/ 	.short	0x0030
        /*0024*/ 	.byte	0x00, 0xf0, 0x11, 0x00


	//----- nvinfo : EIATTR_KPARAM_INFO
	.align		4
.L_15:
        /*0028*/ 	.byte	0x04, 0x17
        /*002a*/ 	.short	(.L_17 - .L_16)
.L_16:
        /*002c*/ 	.word	0x00000000
        /*0030*/ 	.short	0x0005
        /*0032*/ 	.short	0x0028
        /*0034*/ 	.byte	0x00, 0xf4, 0x21, 0x00


	//----- nvinfo : EIATTR_KPARAM_INFO
	.align		4
.L_17:
        /*0038*/ 	.byte	0x04, 0x17
        /*003a*/ 	.short	(.L_19 - .L_18)
.L_18:
        /*003c*/ 	.word	0x00000000
        /*0040*/ 	.short	0x0004
        /*0042*/ 	.short	0x0020
        /*0044*/ 	.byte	0x00, 0xf4, 0x21, 0x00


	//----- nvinfo : EIATTR_KPARAM_INFO
	.align		4
.L_19:
        /*0048*/ 	.byte	0x04, 0x17
        /*004a*/ 	.short	(.L_21 - .L_20)
.L_20:
        /*004c*/ 	.word	0x00000000
        /*0050*/ 	.short	0x0003
        /*0052*/ 	.short	0x0018
        /*0054*/ 	.byte	0x00, 0xf4, 0x21, 0x00


	//----- nvinfo : EIATTR_KPARAM_INFO
	.align		4
.L_21:
        /*0058*/ 	.byte	0x04, 0x17
        /*005a*/ 	.short	(.L_23 - .L_22)
.L_22:
        /*005c*/ 	.word	0x00000000
        /*0060*/ 	.short	0x0002
        /*0062*/ 	.short	0x0010
        /*0064*/ 	.byte	0x00, 0xf4, 0x21, 0x00


	//----- nvinfo : EIATTR_KPARAM_INFO
	.align		4
.L_23:
        /*0068*/ 	.byte	0x04, 0x17
        /*006a*/ 	.short	(.L_25 - .L_24)
.L_24:
        /*006c*/ 	.word	0x00000000
        /*0070*/ 	.short	0x0001
        /*0072*/ 	.short	0x0008
        /*0074*/ 	.byte	0x00, 0xf4, 0x21, 0x00


	//----- nvinfo : EIATTR_KPARAM_INFO
	.align		4
.L_25:
        /*0078*/ 	.byte	0x04, 0x17
        /*007a*/ 	.short	(.L_27 - .L_26)
.L_26:
        /*007c*/ 	.word	0x00000000
        /*0080*/ 	.short	0x0000
        /*0082*/ 	.short	0x0000
        /*0084*/ 	.byte	0x00, 0xf4, 0x21, 0x00


	//----- nvinfo : EIATTR_SPARSE_MMA_MASK
	.align		4
.L_27:
        /*0088*/ 	.byte	0x03, 0x50
        /*008a*/ 	.short	0x0000


	//----- nvinfo : EIATTR_MAXREG_COUNT
	.align		4
        /*008c*/ 	.byte	0x03, 0x1b
        /*008e*/ 	.short	0x00ff


	//----- nvinfo : EIATTR_EXIT_INSTR_OFFSETS
	.align		4
        /*0090*/ 	.byte	0x04, 0x1c
        /*0092*/ 	.short	(.L_29 - .L_28)


	//   ....[0]....
.L_28:
        /*0094*/ 	.word	0x00000bd0


	//   ....[1]....
        /*0098*/ 	.word	0x00000ca0


	//----- nvinfo : EIATTR_REQNTID
	.align		4
.L_29:
        /*009c*/ 	.byte	0x04, 0x10
        /*009e*/ 	.short	(.L_31 - .L_30)
.L_30:
        /*00a0*/ 	.word	0x00000080
        /*00a4*/ 	.word	0x00000001
        /*00a8*/ 	.word	0x00000001


	//----- nvinfo : EIATTR_CBANK_PARAM_SIZE
	.align		4
.L_31:
        /*00ac*/ 	.byte	0x03, 0x19
        /*00ae*/ 	.short	0x0038


	//----- nvinfo : EIATTR_PARAM_CBANK
	.align		4
        /*00b0*/ 	.byte	0x04, 0x0a
        /*00b2*/ 	.short	(.L_33 - .L_32)
	.align		4
.L_32:
        /*00b4*/ 	.word	index@(.nv.constant0.triton_poi_fused__native_batch_norm_legit_no_training_relu_43)
        /*00b8*/ 	.short	0x0210
        /*00ba*/ 	.short	0x0038


	//----- nvinfo : EIATTR_SW_WAR
	.align		4
.L_33:
        /*00bc*/ 	.byte	0x04, 0x36
        /*00be*/ 	.short	(.L_35 - .L_34)
.L_34:
        /*00c0*/ 	.word	0x00000008
.L_35:


//--------------------- .nv.callgraph             --------------------------
	.section	.nv.callgraph,"",@"SHT_CUDA_CALLGRAPH"
	.align	4
	.sectionentsize	8
	.align		4
        /*0000*/ 	.word	0x00000000
	.align		4
        /*0004*/ 	.word	0xffffffff
	.align		4
        /*0008*/ 	.word	0x00000000
	.align		4
        /*000c*/ 	.word	0xfffffffe
	.align		4
        /*0010*/ 	.word	0x00000000
	.align		4
        /*0014*/ 	.word	0xfffffffd
	.align		4
        /*0018*/ 	.word	0x00000000
	.align		4
        /*001c*/ 	.word	0xfffffffc


//--------------------- .nv.constant4             --------------------------
	.section	.nv.constant4,"a",@progbits
	.align	8
	.align		8
.nv.constant4:
        /*0000*/ 	.dword	_$_str
	.align		8
        /*0008*/ 	.dword	_$_str_$_2


//--------------------- .text.triton_poi_fused__native_batch_norm_legit_no_training_relu_43 --------------------------
	.section	.text.triton_poi_fused__native_batch_norm_legit_no_training_relu_43,"ax",@progbits
	.sectionflags	@"SHF_BARRIERS=1"
	.align	128
        .global         triton_poi_fused__native_batch_norm_legit_no_training_relu_43
        .type           triton_poi_fused__native_batch_norm_legit_no_training_relu_43,@function
        .size           triton_poi_fused__native_batch_norm_legit_no_training_relu_43,(.L_x_1 - triton_poi_fused__native_batch_norm_legit_no_training_relu_43)
        .other          triton_poi_fused__native_batch_norm_legit_no_training_relu_43,@"STO_CUDA_ENTRY STV_DEFAULT"
triton_poi_fused__native_batch_norm_legit_no_training_relu_43:
.text.triton_poi_fused__native_batch_norm_legit_no_training_relu_43:
[----:B------:R-:W0:Y:S01]  /*0000*/  LDC R1, c[0x0][0x28] ;  /* 0x00000a00ff017b82 */ /* 0x000e220000000800 */
[----:B------:R-:W1:Y:S07]  /*0010*/  S2R R2, SR_CTAID.Y ;  /* 0x0000000000027919 */ /* 0x000e6e0000002600 */
[----:B------:R-:W2:Y:S01]  /*0020*/  LDC.64 R8, c[0x0][0x220] ;  /* 0x00008800ff087b82 */ /* 0x000ea20000000a00 */
[----:B------:R-:W-:Y:S02]  /*0030*/  CS2R R4, SRZ ;  /* 0x0000000000047805 */ /* 0x000fe4000001ff00 */
[----:B------:R-:W-:Y:S01]  /*0040*/  CS2R R6, SRZ ;  /* 0x0000000000067805 */ /* 0x000fe2000001ff00 */
[----:B------:R-:W3:Y:S01]  /*0050*/  S2R R10, SR_TID.X ;  /* 0x00000000000a7919 */ /* 0x000ee20000002100 */
[----:B------:R-:W-:Y:S01]  /*0060*/  ULDC.64 UR6, c[0x0][0x208] ;  /* 0x0000820000067ab9 */ /* 0x000fe20000000a00 */
[----:B------:R-:W4:Y:S02]  /*0070*/  S2R R11, SR_CTAID.X ;  /* 0x00000000000b7919 */ /* 0x000f240000002500 */
[----:B------:R-:W5:Y:S08]  /*0080*/  LDC.64 R24, c[0x0][0x210] ;  /* 0x00008400ff187b82 */ /* 0x000f700000000a00 */
[----:B------:R-:W2:Y:S01]  /*0090*/  LDC.64 R26, c[0x0][0x218] ;  /* 0x00008600ff1a7b82 */ /* 0x000ea20000000a00 */
[----:B-1----:R-:W-:-:S02]  /*00a0*/  IMAD.SHL.U32 R2, R2, 0x20, RZ ;  /* 0x0000002002027824 */ /* 0x002fc400078e00ff */
[----:B---3--:R-:W-:-:S05]  /*00b0*/  IMAD.SHL.U32 R21, R10, 0x4, RZ ;  /* 0x000000040a157824 */ /* 0x008fca00078e00ff */
[----:B------:R-:W-:-:S04]  /*00c0*/  LOP3.LUT R20, R2, 0x1c, R21, 0xf8, !PT ;  /* 0x0000001c02147812 */ /* 0x000fc800078ef815 */
[C---:B------:R-:W-:Y:S01]  /*00d0*/  ISETP.GE.AND P0, PT, R20.reuse, 0x300, PT ;  /* 0x000003001400780c */ /* 0x040fe20003f06270 */
[----:B------:R-:W-:-:S05]  /*00e0*/  IMAD.HI R0, R20, 0x2aaaaaab, RZ ;  /* 0x2aaaaaab14007827 */ /* 0x000fca00078e02ff */
[----:B------:R-:W-:-:S04]  /*00f0*/  SHF.R.U32.HI R3, RZ, 0x1f, R0 ;  /* 0x0000001fff037819 */ /* 0x000fc80000011600 */
[----:B------:R-:W-:-:S05]  /*0100*/  LEA.HI.SX32 R13, R0, R3, 0x1b ;  /* 0x00000003000d7211 */ /* 0x000fca00078fdaff */
[----:B------:R-:W-:-:S04]  /*0110*/  IMAD R20, R13, -0xc0, R20 ;  /* 0xffffff400d147824 */ /* 0x000fc800078e0214 */
[----:B--2---:R-:W-:-:S05]  /*0120*/  IMAD.WIDE R8, R20, 0x4, R8 ;  /* 0x0000000414087825 */ /* 0x004fca00078e0208 */
[----:B------:R1:W2:Y:S01]  /*0130*/  @!P0 LDG.E.EL.128 R4, desc[UR6][R8.64] ;  /* 0x0000000608048981 */ /* 0x0002a2000c2e1d00 */
[----:B------:R-:W-:Y:S01]  /*0140*/  SHF.R.U32.HI R3, RZ, 0x3, R10 ;  /* 0x00000003ff037819 */ /* 0x000fe2000001160a */
[----:B----4-:R-:W-:Y:S01]  /*0150*/  IMAD.SHL.U32 R0, R11, 0x20, RZ ;  /* 0x000000200b007824 */ /* 0x010fe200078e00ff */
[----:B------:R-:W-:Y:S01]  /*0160*/  CS2R R14, SRZ ;  /* 0x00000000000e7805 */ /* 0x000fe2000001ff00 */
[----:B------:R-:W-:Y:S01]  /*0170*/  IMAD R13, R13, 0x3000, R20 ;  /* 0x000030000d0d7824 */ /* 0x000fe200078e0214 */
[----:B------:R-:W-:Y:S02]  /*0180*/  SGXT.U32 R3, R3, 0x4 ;  /* 0x000000040303781a */ /* 0x000fe40000000000 */
[----:B------:R-:W-:Y:S01]  /*0190*/  CS2R R18, SRZ ;  /* 0x0000000000127805 */ /* 0x000fe2000001ff00 */
[----:B0-----:R-:W-:Y:S01]  /*01a0*/  IMAD.WIDE R26, R20, 0x4, R26 ;  /* 0x00000004141a7825 */ /* 0x001fe200078e021a */
[----:B------:R-:W-:Y:S02]  /*01b0*/  LOP3.LUT R10, R0, R3, RZ, 0xfc, !PT ;  /* 0x00000003000a7212 */ /* 0x000fe400078efcff */
[----:B-1----:R-:W-:-:S02]  /*01c0*/  CS2R R8, SRZ ;  /* 0x0000000000087805 */ /* 0x002fc4000001ff00 */
[----:B------:R-:W-:Y:S02]  /*01d0*/  LOP3.LUT R11, R0, 0x10, R3, 0xfe, !PT ;  /* 0x00000010000b7812 */ /* 0x000fe400078efe03 */
[C---:B------:R-:W-:Y:S01]  /*01e0*/  ISETP.LT.AND P1, PT, R10.reuse, 0x40, !P0 ;  /* 0x000000400a00780c */ /* 0x040fe20004721270 */
[--C-:B------:R-:W-:Y:S01]  /*01f0*/  IMAD R23, R10, 0xc0, R13.reuse ;  /* 0x000000c00a177824 */ /* 0x100fe200078e020d */
[C---:B------:R-:W-:Y:S01]  /*0200*/  ISETP.LT.AND P2, PT, R11.reuse, 0x40, !P0 ;  /* 0x000000400b00780c */ /* 0x040fe20004741270 */
[----:B------:R-:W-:Y:S01]  /*0210*/  IMAD R17, R11, 0xc0, R13 ;  /* 0x000000c00b117824 */ /* 0x000fe200078e020d */
[----:B------:R-:W-:Y:S01]  /*0220*/  CS2R R10, SRZ ;  /* 0x00000000000a7805 */ /* 0x000fe2000001ff00 */
[----:B-----5:R-:W-:Y:S01]  /*0230*/  IMAD.WIDE R22, R23, 0x4, R24 ;  /* 0x0000000417167825 */ /* 0x020fe200078e0218 */
[----:B------:R-:W-:-:S03]  /*0240*/  CS2R R12, SRZ ;  /* 0x00000000000c7805 */ /* 0x000fc6000001ff00 */
[----:B------:R-:W-:Y:S01]  /*0250*/  IMAD.WIDE R24, R17, 0x4, R24 ;  /* 0x0000000411187825 */ /* 0x000fe200078e0218 */
[----:B------:R-:W-:Y:S02]  /*0260*/  CS2R R16, SRZ ;  /* 0x0000000000107805 */ /* 0x000fe4000001ff00 */
[----:B------:R0:W3:Y:S04]  /*0270*/  @!P0 LDG.E.EL.128 R12, desc[UR6][R26.64] ;  /* 0x000000061a0c8981 */ /* 0x0000e8000c2e1d00 */
[----:B------:R1:W3:Y:S04]  /*0280*/  @P1 LDG.E.EL.128 R8, desc[UR6][R22.64] ;  /* 0x0000000616081981 */ /* 0x0002e8000c2e1d00 */
[----:B------:R4:W5:Y:S01]  /*0290*/  @P2 LDG.E.EL.128 R16, desc[UR6][R24.64] ;  /* 0x0000000618102981 */ /* 0x000962000c2e1d00 */
[----:B0-----:R-:W0:Y:S01]  /*02a0*/  LDC.64 R26, c[0x0][0x228] ;  /* 0x00008a00ff1a7b82 */ /* 0x001e220000000a00 */
[----:B--2---:R-:W-:-:S04]  /*02b0*/  FADD R4, R4, 0.0010000000474974513054 ;  /* 0x3a83126f04047421 */ /* 0x004fc80000000000 */
[----:B------:R-:W2:Y:S01]  /*02c0*/  MUFU.SQRT R28, R4 ;  /* 0x00000004001c7308 */ /* 0x000ea20000002000 */
[----:B-1----:R-:W-:Y:S01]  /*02d0*/  FADD R23, R7, 0.0010000000474974513054 ;  /* 0x3a83126f07177421 */ /* 0x002fe20000000000 */
[----:B------:R-:W-:Y:S01]  /*02e0*/  FADD R6, R6, 0.0010000000474974513054 ;  /* 0x3a83126f06067421 */ /* 0x000fe20000000000 */
[----:B------:R-:W-:-:S05]  /*02f0*/  FADD R5, R5, 0.0010000000474974513054 ;  /* 0x3a83126f05057421 */ /* 0x000fca0000000000 */
[----:B----4-:R-:W1:Y:S01]  /*0300*/  MUFU.SQRT R24, R6 ;  /* 0x0000000600187308 */ /* 0x010e620000002000 */
[----:B--2---:R-:W-:-:S07]  /*0310*/  FSETP.GT.AND P6, PT, R28, 8.50705917302346158658e+37, PT ;  /* 0x7e8000001c00780b */ /* 0x004fce0003fc4000 */
[----:B------:R-:W2:Y:S01]  /*0320*/  MUFU.SQRT R23, R23 ;  /* 0x0000001700177308 */ /* 0x000ea20000002000 */
[----:B------:R-:W-:Y:S01]  /*0330*/  FSETP.GEU.AND P1, PT, R28, 1.175494350822287508e-38, PT ;  /* 0x008000001c00780b */ /* 0x000fe20003f2e000 */
[----:B------:R-:W-:-:S06]  /*0340*/  IMAD.MOV.U32 R7, RZ, RZ, 0x3e800000 ;  /* 0x3e800000ff077424 */ /* 0x000fcc00078e00ff */
[----:B------:R4:W0:Y:S01]  /*0350*/  MUFU.SQRT R29, R5 ;  /* 0x00000005001d7308 */ /* 0x0008220000002000 */
[----:B-1----:R-:W-:Y:S01]  /*0360*/  FSETP.GT.AND P4, PT, R24, 8.50705917302346158658e+37, PT ;  /* 0x7e8000001800780b */ /* 0x002fe20003f84000 */
[----:B------:R-:W-:Y:S01]  /*0370*/  @P6 FMUL R28, R28, 0.25 ;  /* 0x3e8000001c1c6820 */ /* 0x000fe20000400000 */
[----:B----4-:R-:W-:Y:S02]  /*0380*/  FSEL R5, R7, 1, P6 ;  /* 0x3f80000007057808 */ /* 0x010fe40003000000 */
[----:B--2---:R-:W-:Y:S01]  /*0390*/  FSETP.GT.AND P6, PT, R23, 8.50705917302346158658e+37, PT ;  /* 0x7e8000001700780b */ /* 0x004fe20003fc4000 */
[----:B------:R-:W-:Y:S01]  /*03a0*/  @!P1 FMUL R28, R28, 16777216 ;  /* 0x4b8000001c1c9820 */ /* 0x000fe20000400000 */
[----:B------:R-:W-:Y:S01]  /*03b0*/  FSETP.GEU.AND P5, PT, R24, 1.175494350822287508e-38, PT ;  /* 0x008000001800780b */ /* 0x000fe20003fae000 */
[----:B------:R-:W-:Y:S01]  /*03c0*/  @!P1 FMUL R5, R5, 16777216 ;  /* 0x4b80000005059820 */ /* 0x000fe20000400000 */
[----:B0-----:R-:W-:Y:S02]  /*03d0*/  FSETP.GT.AND P2, PT, R29, 8.50705917302346158658e+37, PT ;  /* 0x7e8000001d00780b */ /* 0x001fe40003f44000 */
[----:B------:R-:W-:-:S02]  /*03e0*/  FSETP.GEU.AND P1, PT, R23, 1.175494350822287508e-38, PT ;  /* 0x008000001700780b */ /* 0x000fc40003f2e000 */
[----:B------:R-:W-:Y:S01]  /*03f0*/  FSETP.GEU.AND P3, PT, R29, 1.175494350822287508e-38, PT ;  /* 0x008000001d00780b */ /* 0x000fe20003f6e000 */
[C---:B---3--:R-:W-:Y:S01]  /*0400*/  FADD R22, -R12.reuse, R8 ;  /* 0x000000080c167221 */ /* 0x048fe20000000100 */
[----:B-----5:R-:W-:Y:S01]  /*0410*/  FADD R16, -R12, R16 ;  /* 0x000000100c107221 */ /* 0x020fe20000000100 */
[----:B------:R-:W-:Y:S01]  /*0420*/  @P4 FMUL R24, R24, 0.25 ;  /* 0x3e80000018184820 */ /* 0x000fe20000400000 */
[----:B------:R-:W-:Y:S01]  /*0430*/  FADD R12, -R13, R9 ;  /* 0x000000090d0c7221 */ /* 0x000fe20000000100 */
[----:B------:R-:W-:Y:S01]  /*0440*/  @P6 FMUL R23, R23, 0.25 ;  /* 0x3e80000017176820 */ /* 0x000fe20000400000 */
[----:B------:R-:W0:Y:S01]  /*0450*/  LDC.64 R8, c[0x0][0x230] ;  /* 0x00008c00ff087b82 */ /* 0x000e220000000a00 */
[----:B------:R-:W-:Y:S02]  /*0460*/  @!P5 FMUL R24, R24, 16777216 ;  /* 0x4b8000001818d820 */ /* 0x000fe40000400000 */
[----:B------:R-:W-:Y:S02]  /*0470*/  @P2 FMUL R29, R29, 0.25 ;  /* 0x3e8000001d1d2820 */ /* 0x000fe40000400000 */
[----:B------:R-:W-:-:S02]  /*0480*/  @!P1 FMUL R23, R23, 16777216 ;  /* 0x4b80000017179820 */ /* 0x000fc40000400000 */
[----:B------:R-:W-:Y:S01]  /*0490*/  @!P3 FMUL R29, R29, 16777216 ;  /* 0x4b8000001d1db820 */ /* 0x000fe20000400000 */
[----:B------:R-:W1:Y:S01]  /*04a0*/  MUFU.RCP R6, R28 ;  /* 0x0000001c00067308 */ /* 0x000e620000001000 */
[----:B------:R-:W-:Y:S01]  /*04b0*/  FADD R17, -R13, R17 ;  /* 0x000000110d117221 */ /* 0x000fe20000000100 */
[C---:B------:R-:W-:Y:S01]  /*04c0*/  FADD R13, -R14.reuse, R10 ;  /* 0x0000000a0e0d7221 */ /* 0x040fe20000000100 */
[----:B------:R-:W-:-:S05]  /*04d0*/  FADD R18, -R14, R18 ;  /* 0x000000120e127221 */ /* 0x000fca0000000100 */
[----:B------:R2:W3:Y:S01]  /*04e0*/  MUFU.RCP R4, R29 ;  /* 0x0000001d00047308 */ /* 0x0004e20000001000 */
[----:B------:R-:W-:Y:S01]  /*04f0*/  FADD R14, -R15, R11 ;  /* 0x0000000b0f0e7221 */ /* 0x000fe20000000100 */
[----:B------:R-:W-:-:S06]  /*0500*/  FSEL R25, R7, 1, P2 ;  /* 0x3f80000007197808 */ /* 0x000fcc0001000000 */
[----:B------:R-:W4:Y:S01]  /*0510*/  MUFU.RCP R24, R24 ;  /* 0x0000001800187308 */ /* 0x000f220000001000 */
[----:B------:R-:W-:-:S07]  /*0520*/  FSEL R11, R7, 1, P4 ;  /* 0x3f800000070b7808 */ /* 0x000fce0002000000 */
[----:B------:R-:W5:Y:S01]  /*0530*/  MUFU.RCP R23, R23 ;  /* 0x0000001700177308 */ /* 0x000f620000001000 */
[----:B------:R-:W-:Y:S01]  /*0540*/  FSEL R10, R7, 1, P6 ;  /* 0x3f800000070a7808 */ /* 0x000fe20003000000 */
[----:B------:R-:W-:Y:S01]  /*0550*/  @!P3 FMUL R25, R25, 16777216 ;  /* 0x4b8000001919b820 */ /* 0x000fe20000400000 */
[----:B------:R-:W-:-:S03]  /*0560*/  @!P5 FMUL R11, R11, 16777216 ;  /* 0x4b8000000b0bd820 */ /* 0x000fc60000400000 */
[----:B------:R-:W-:Y:S01]  /*0570*/  @!P1 FMUL R10, R10, 16777216 ;  /* 0x4b8000000a0a9820 */ /* 0x000fe20000400000 */
[----:B------:R-:W-:Y:S01]  /*0580*/  FADD R19, -R15, R19 ;  /* 0x000000130f137221 */ /* 0x000fe20000000100 */
[----:B--2---:R-:W-:-:S04]  /*0590*/  IMAD.WIDE R28, R20, 0x4, R26 ;  /* 0x00000004141c7825 */ /* 0x004fc800078e021a */
[----:B-1----:R-:W-:Y:S01]  /*05a0*/  FMUL R15, R6, R5 ;  /* 0x00000005060f7220 */ /* 0x002fe20000400000 */
[----:B---3--:R-:W-:Y:S01]  /*05b0*/  FMUL R25, R4, R25 ;  /* 0x0000001904197220 */ /* 0x008fe20000400000 */
[----:B----4-:R-:W-:Y:S01]  /*05c0*/  FMUL R24, R24, R11 ;  /* 0x0000000b18187220 */ /* 0x010fe20000400000 */
[----:B0-----:R-:W-:Y:S01]  /*05d0*/  IMAD.WIDE R26, R20, 0x4, R8 ;  /* 0x00000004141a7825 */ /* 0x001fe200078e0208 */
[----:B------:R-:W-:Y:S02]  /*05e0*/  CS2R R4, SRZ ;  /* 0x0000000000047805 */ /* 0x000fe4000001ff00 */
[----:B------:R-:W-:Y:S01]  /*05f0*/  CS2R R6, SRZ ;  /* 0x0000000000067805 */ /* 0x000fe2000001ff00 */
[----:B-----5:R-:W-:Y:S01]  /*0600*/  FMUL R23, R23, R10 ;  /* 0x0000000a17177220 */ /* 0x020fe20000400000 */
[----:B------:R-:W-:Y:S02]  /*0610*/  CS2R R8, SRZ ;  /* 0x0000000000087805 */ /* 0x000fe4000001ff00 */
[----:B------:R-:W-:-:S02]  /*0620*/  CS2R R10, SRZ ;  /* 0x00000000000a7805 */ /* 0x000fc4000001ff00 */
[----:B------:R-:W2:Y:S04]  /*0630*/  @!P0 LDG.E.EL.128 R4, desc[UR6][R28.64] ;  /* 0x000000061c048981 */ /* 0x000ea8000c2e1d00 */
[----:B------:R0:W2:Y:S01]  /*0640*/  @!P0 LDG.E.EL.128 R8, desc[UR6][R26.64] ;  /* 0x000000061a088981 */ /* 0x0000a2000c2e1d00 */
[----:B------:R-:W0:Y:S01]  /*0650*/  S2R R20, SR_TID.X ;  /* 0x0000000000147919 */ /* 0x000e220000002100 */
[----:B------:R-:W1:Y:S01]  /*0660*/  S2UR UR5, SR_CgaCtaId ;  /* 0x00000000000579c3 */ /* 0x000e620000008800 */
[C---:B------:R-:W-:Y:S01]  /*0670*/  FMUL R17, R25.reuse, R17 ;  /* 0x0000001119117220 */ /* 0x040fe20000400000 */
[----:B------:R-:W-:Y:S01]  /*0680*/  FMUL R12, R25, R12 ;  /* 0x0000000c190c7220 */ /* 0x000fe20000400000 */
[C---:B------:R-:W-:Y:S01]  /*0690*/  FMUL R25, R15.reuse, R16 ;  /* 0x000000100f197220 */ /* 0x040fe20000400000 */
[----:B------:R-:W-:Y:S01]  /*06a0*/  UMOV UR4, 0x400 ;  /* 0x0000040000047882 */ /* 0x000fe20000000000 */
[----:B------:R-:W-:Y:S01]  /*06b0*/  FMUL R15, R15, R22 ;  /* 0x000000160f0f7220 */ /* 0x000fe20000400000 */
[----:B------:R-:W-:Y:S01]  /*06c0*/  FMUL R13, R24, R13 ;  /* 0x0000000d180d7220 */ /* 0x000fe20000400000 */
[----:B------:R-:W-:Y:S01]  /*06d0*/  FMUL R14, R23, R14 ;  /* 0x0000000e170e7220 */ /* 0x000fe20000400000 */
[----:B-1----:R-:W-:Y:S01]  /*06e0*/  UPRMT UR4, UR5, 0x654, UR4 ;  /* 0x0000065405047896 */ /* 0x002fe20008000004 */
[----:B0-----:R-:W-:-:S05]  /*06f0*/  IMAD.SHL.U32 R26, R20, 0x80, RZ ;  /* 0x00000080141a7824 */ /* 0x001fca00078e00ff */
[----:B------:R-:W-:-:S04]  /*0700*/  LOP3.LUT R16, R26, 0x380, RZ, 0xc0, !PT ;  /* 0x000003801a107812 */ /* 0x000fc800078ec0ff */
[C---:B------:R-:W-:Y:S02]  /*0710*/  LOP3.LUT R22, R16.reuse, 0x20, RZ, 0xfc, !PT ;  /* 0x0000002010167812 */ /* 0x040fe400078efcff */
[C---:B------:R-:W-:Y:S02]  /*0720*/  LOP3.LUT R26, R16.reuse, 0x40, RZ, 0xfc, !PT ;  /* 0x00000040101a7812 */ /* 0x040fe400078efcff */
[----:B------:R-:W-:Y:S02]  /*0730*/  LOP3.LUT R27, R16, 0x60, RZ, 0xfc, !PT ;  /* 0x00000060101b7812 */ /* 0x000fe400078efcff */
[----:B------:R-:W-:-:S04]  /*0740*/  SHF.R.U32.HI R20, RZ, 0x1, R20 ;  /* 0x00000001ff147819 */ /* 0x000fc80000011614 */
[----:B------:R-:W-:Y:S02]  /*0750*/  LOP3.LUT R20, R20, 0x3c, RZ, 0xc0, !PT ;  /* 0x0000003c14147812 */ /* 0x000fe400078ec0ff */
[----:B------:R-:W-:Y:S01]  /*0760*/  LOP3.LUT R0, R0, 0x1c, R21, 0xf8, !PT ;  /* 0x0000001c00007812 */ /* 0x000fe200078ef815 */
[-CC-:B--2---:R-:W-:Y:S01]  /*0770*/  FFMA R15, R15, R4.reuse, R8.reuse ;  /* 0x000000040f0f7223 */ /* 0x184fe20000000008 */
[----:B------:R-:W-:Y:S01]  /*0780*/  FFMA R4, R25, R4, R8 ;  /* 0x0000000419047223 */ /* 0x000fe20000000008 */
[C---:B------:R-:W-:Y:S02]  /*0790*/  LOP3.LUT R25, R16.reuse, R3, RZ, 0xfc, !PT ;  /* 0x0000000310197212 */ /* 0x040fe400078efcff */
[----:B------:R-:W-:Y:S01]  /*07a0*/  LEA.HI R8, R16, UR4, RZ, 0x1d ;  /* 0x0000000410087c11 */ /* 0x000fe2000f8fe8ff */
[----:B------:R-:W-:Y:S01]  /*07b0*/  FFMA R12, R12, R5, R9 ;  /* 0x000000050c0c7223 */ /* 0x000fe20000000009 */
[----:B------:R-:W-:Y:S01]  /*07c0*/  LEA.HI R16, R22, UR4, RZ, 0x1d ;  /* 0x0000000416107c11 */ /* 0x000fe2000f8fe8ff */
[--C-:B------:R-:W-:Y:S01]  /*07d0*/  FFMA R13, R13, R6, R10.reuse ;  /* 0x000000060d0d7223 */ /* 0x100fe2000000000a */
[----:B------:R-:W-:Y:S01]  /*07e0*/  LEA.HI R22, R26, UR4, RZ, 0x1d ;  /* 0x000000041a167c11 */ /* 0x000fe2000f8fe8ff */
[----:B------:R-:W-:Y:S01]  /*07f0*/  FFMA R14, R14, R7, R11 ;  /* 0x000000070e0e7223 */ /* 0x000fe2000000000b */
[----:B------:R-:W-:Y:S01]  /*0800*/  LEA.HI R26, R27, UR4, RZ, 0x1d ;  /* 0x000000041b1a7c11 */ /* 0x000fe2000f8fe8ff */
[----:B------:R-:W-:Y:S01]  /*0810*/  FMUL R27, R24, R18 ;  /* 0x00000012181b7220 */ /* 0x000fe20000400000 */
[----:B------:R-:W-:Y:S01]  /*0820*/  FMUL R18, R23, R19 ;  /* 0x0000001317127220 */ /* 0x000fe20000400000 */
[----:B------:R-:W-:Y:S01]  /*0830*/  FSETP.GEU.AND P3, PT, R15, RZ, PT ;  /* 0x000000ff0f00720b */ /* 0x000fe20003f6e000 */
[----:B------:R-:W-:Y:S01]  /*0840*/  FFMA R17, R17, R5, R9 ;  /* 0x0000000511117223 */ /* 0x000fe20000000009 */
[----:B------:R-:W-:Y:S01]  /*0850*/  FSETP.GEU.AND P2, PT, R12, RZ, PT ;  /* 0x000000ff0c00720b */ /* 0x000fe20003f4e000 */
[----:B------:R-:W-:Y:S01]  /*0860*/  FFMA R27, R27, R6, R10 ;  /* 0x000000061b1b7223 */ /* 0x000fe2000000000a */
[----:B------:R-:W-:Y:S01]  /*0870*/  FSETP.GEU.AND P1, PT, R13, RZ, PT ;  /* 0x000000ff0d00720b */ /* 0x000fe20003f2e000 */
[----:B------:R-:W-:Y:S01]  /*0880*/  FFMA R18, R18, R7, R11 ;  /* 0x0000000712127223 */ /* 0x000fe2000000000b */
[----:B------:R-:W-:-:S02]  /*0890*/  FSETP.GEU.AND P0, PT, R14, RZ, PT ;  /* 0x000000ff0e00720b */ /* 0x000fc40003f0e000 */
[----:B------:R-:W-:Y:S01]  /*08a0*/  FSEL R15, R15, RZ, P3 ;  /* 0x000000ff0f0f7208 */ /* 0x000fe20001800000 */
[C---:B------:R-:W-:Y:S01]  /*08b0*/  IMAD R16, R25.reuse, 0x4, R16 ;  /* 0x0000000419107824 */ /* 0x040fe200078e0210 */
[C---:B------:R-:W-:Y:S02]  /*08c0*/  LEA R8, R25.reuse, R8, 0x2 ;  /* 0x0000000819087211 */ /* 0x040fe400078e10ff */
[----:B------:R-:W-:Y:S02]  /*08d0*/  FSEL R5, R12, RZ, P2 ;  /* 0x000000ff0c057208 */ /* 0x000fe40001000000 */
[----:B------:R-:W-:Y:S01]  /*08e0*/  FSETP.GEU.AND P3, PT, R4, RZ, PT ;  /* 0x000000ff0400720b */ /* 0x000fe20003f6e000 */
[----:B------:R-:W-:Y:S01]  /*08f0*/  IMAD R22, R25, 0x4, R22 ;  /* 0x0000000419167824 */ /* 0x000fe200078e0216 */
[----:B------:R-:W-:Y:S02]  /*0900*/  FSEL R13, R13, RZ, P1 ;  /* 0x000000ff0d0d7208 */ /* 0x000fe40000800000 */
[----:B------:R-:W-:Y:S01]  /*0910*/  FSETP.GEU.AND P2, PT, R17, RZ, PT ;  /* 0x000000ff1100720b */ /* 0x000fe20003f4e000 */
[----:B------:R-:W-:Y:S01]  /*0920*/  IMAD R25, R25, 0x4, R26 ;  /* 0x0000000419197824 */ /* 0x000fe200078e021a */
[----:B------:R-:W-:-:S02]  /*0930*/  FSEL R14, R14, RZ, P0 ;  /* 0x000000ff0e0e7208 */ /* 0x000fc40000000000 */
[----:B------:R-:W-:Y:S02]  /*0940*/  FSETP.GEU.AND P1, PT, R27, RZ, PT ;  /* 0x000000ff1b00720b */ /* 0x000fe40003f2e000 */
[----:B------:R-:W-:Y:S01]  /*0950*/  FSETP.GEU.AND P0, PT, R18, RZ, PT ;  /* 0x000000ff1200720b */ /* 0x000fe20003f0e000 */
[----:B------:R-:W-:Y:S01]  /*0960*/  STS [R8], R15 ;  /* 0x0000000f08007388 */ /* 0x000fe20000000800 */
[----:B------:R-:W-:Y:S02]  /*0970*/  FSEL R9, R4, RZ, P3 ;  /* 0x000000ff04097208 */ /* 0x000fe40001800000 */
[----:B------:R-:W-:Y:S01]  /*0980*/  FSEL R17, R17, RZ, P2 ;  /* 0x000000ff11117208 */ /* 0x000fe20001000000 */
[----:B------:R-:W-:Y:S01]  /*0990*/  STS [R16+0x80], R5 ;  /* 0x0000800510007388 */ /* 0x000fe20000000800 */
[----:B------:R-:W-:Y:S02]  /*09a0*/  FSEL R27, R27, RZ, P1 ;  /* 0x000000ff1b1b7208 */ /* 0x000fe40000800000 */
[----:B------:R-:W-:Y:S01]  /*09b0*/  FSEL R18, R18, RZ, P0 ;  /* 0x000000ff12127208 */ /* 0x000fe20000000000 */
[----:B------:R-:W-:Y:S04]  /*09c0*/  STS [R22+0x100], R13 ;  /* 0x0001000d16007388 */ /* 0x000fe80000000800 */
[----:B------:R-:W-:Y:S04]  /*09d0*/  STS [R25+0x180], R14 ;  /* 0x0001800e19007388 */ /* 0x000fe80000000800 */
[----:B------:R0:W-:Y:S04]  /*09e0*/  STS [R8+0x40], R9 ;  /* 0x0000400908007388 */ /* 0x0001e80000000800 */
[----:B------:R-:W-:Y:S04]  /*09f0*/  STS [R16+0xc0], R17 ;  /* 0x0000c01110007388 */ /* 0x000fe80000000800 */
[----:B------:R-:W-:Y:S01]  /*0a00*/  STS [R22+0x140], R27 ;  /* 0x0001401b16007388 */ /* 0x000fe20000000800 */
[----:B------:R-:W-:Y:S01]  /*0a10*/  LOP3.LUT R10, R21, 0x1fc, RZ, 0xc0, !PT ;  /* 0x000001fc150a7812 */ /* 0x000fe200078ec0ff */
[----:B0-----:R-:W0:Y:S02]  /*0a20*/  LDC.64 R8, c[0x0][0x238] ;  /* 0x00008e00ff087b82 */ /* 0x001e240000000a00 */
[----:B------:R-:W-:Y:S01]  /*0a30*/  STS [R25+0x1c0], R18 ;  /* 0x0001c01219007388 */ /* 0x000fe20000000800 */
[----:B------:R-:W-:-:S05]  /*0a40*/  IADD3 R7, R20, UR4, RZ ;  /* 0x0000000414077c10 */ /* 0x000fca000fffe0ff */
[----:B------:R-:W-:Y:S01]  /*0a50*/  IMAD R14, R10, 0x4, R7 ;  /* 0x000000040a0e7824 */ /* 0x000fe200078e0207 */
[----:B------:R-:W-:Y:S01]  /*0a60*/  BAR.SYNC.DEFER_BLOCKING 0x0 ;  /* 0x0000000000007b1d */ /* 0x000fe20000010000 */
[----:B------:R-:W-:-:S05]  /*0a70*/  LOP3.LUT R11, R2, R3, RZ, 0xfc, !PT ;  /* 0x00000003020b7212 */ /* 0x000fca00078efcff */
[----:B------:R-:W-:Y:S01]  /*0a80*/  IMAD.HI R12, R11, 0x2aaaaaab, RZ ;  /* 0x2aaaaaab0b0c7827 */ /* 0x000fe200078e02ff */
[----:B------:R-:W-:Y:S04]  /*0a90*/  LDS R4, [R14] ;  /* 0x000000000e047984 */ /* 0x000fe80000000800 */
[----:B------:R-:W-:Y:S04]  /*0aa0*/  LDS R5, [R14+0x4] ;  /* 0x000004000e057984 */ /* 0x000fe80000000800 */
[----:B------:R-:W-:Y:S04]  /*0ab0*/  LDS R6, [R14+0x8] ;  /* 0x000008000e067984 */ /* 0x000fe80000000800 */
[----:B------:R-:W1:Y:S01]  /*0ac0*/  LDS R7, [R14+0xc] ;  /* 0x00000c000e077984 */ /* 0x000e620000000800 */
[----:B------:R-:W-:-:S02]  /*0ad0*/  SHF.R.U32.HI R13, RZ, 0x1f, R12 ;  /* 0x0000001fff0d7819 */ /* 0x000fc4000001160c */
[----:B------:R-:W-:Y:S02]  /*0ae0*/  ISETP.GE.AND P0, PT, R0, 0x40, PT ;  /* 0x000000400000780c */ /* 0x000fe40003f06270 */
[----:B------:R-:W-:Y:S02]  /*0af0*/  LEA.HI.SX32 R12, R12, R13, 0x1b ;  /* 0x0000000d0c0c7211 */ /* 0x000fe400078fdaff */
[----:B------:R-:W-:-:S03]  /*0b00*/  ISETP.LT.AND P1, PT, R11, 0x300, !P0 ;  /* 0x000003000b00780c */ /* 0x000fc60004721270 */
[----:B------:R-:W-:Y:S01]  /*0b10*/  IMAD R13, R12, -0xc0, R11 ;  /* 0xffffff400c0d7824 */ /* 0x000fe200078e020b */
[----:B------:R-:W-:Y:S02]  /*0b20*/  LOP3.LUT R11, R2, 0x10, R3, 0xfe, !PT ;  /* 0x00000010020b7812 */ /* 0x000fe400078efe03 */
[----:B------:R-:W-:Y:S01]  /*0b30*/  LOP3.LUT R15, R10, 0x200, RZ, 0xfc, !PT ;  /* 0x000002000a0f7812 */ /* 0x000fe200078efcff */
[----:B------:R-:W-:Y:S01]  /*0b40*/  IMAD R13, R13, 0x40, R0 ;  /* 0x000000400d0d7824 */ /* 0x000fe200078e0200 */
[----:B------:R-:W-:Y:S02]  /*0b50*/  ISETP.LT.AND P0, PT, R11, 0x300, !P0 ;  /* 0x000003000b00780c */ /* 0x000fe40004701270 */
[----:B------:R-:W-:Y:S01]  /*0b60*/  SHF.R.U32.HI R15, RZ, 0x3, R15 ;  /* 0x00000003ff0f7819 */ /* 0x000fe2000001160f */
[----:B------:R-:W-:-:S03]  /*0b70*/  IMAD R3, R12, 0x14000, R13 ;  /* 0x000140000c037824 */ /* 0x000fc600078e020d */
[----:B------:R-:W-:Y:S01]  /*0b80*/  LOP3.LUT R15, R15, 0x7c, RZ, 0xc0, !PT ;  /* 0x0000007c0f0f7812 */ /* 0x000fe200078ec0ff */
[----:B0-----:R-:W-:-:S04]  /*0b90*/  IMAD.WIDE R2, R3, 0x4, R8 ;  /* 0x0000000403027825 */ /* 0x001fc800078e0208 */
[----:B------:R-:W-:-:S05]  /*0ba0*/  VIADD R15, R15, UR4 ;  /* 0x000000040f0f7c36 */ /* 0x000fca0008000000 */
[----:B------:R-:W-:Y:S01]  /*0bb0*/  LEA R15, R10, R15, 0x2 ;  /* 0x0000000f0a0f7211 */ /* 0x000fe200078e10ff */
[----:B-1----:R0:W-:Y:S02]  /*0bc0*/  @P1 STG.E.128 desc[UR6][R2.64], R4 ;  /* 0x0000000402001986 */ /* 0x0021e4000c101d06 */
[----:B0-----:R-:W-:Y:S05]  /*0bd0*/  @!P0 EXIT ;  /* 0x000000000000894d */ /* 0x001fea0003800000 */
[----:B0-----:R-:W-:Y:S01]  /*0be0*/  LDS R4, [R15+0x800] ;  /* 0x000800000f047984 */ /* 0x001fe20000000800 */
[----:B------:R-:W-:-:S03]  /*0bf0*/  IMAD.HI R2, R11, 0x2aaaaaab, RZ ;  /* 0x2aaaaaab0b027827 */ /* 0x000fc600078e02ff */
[----:B------:R-:W-:Y:S02]  /*0c00*/  LDS R5, [R15+0x804] ;  /* 0x000804000f057984 */ /* 0x000fe40000000800 */
[----:B------:R-:W-:Y:S02]  /*0c10*/  SHF.R.U32.HI R3, RZ, 0x1f, R2 ;  /* 0x0000001fff037819 */ /* 0x000fe40000011602 */
[----:B------:R-:W-:Y:S02]  /*0c20*/  LDS R6, [R15+0x808] ;  /* 0x000808000f067984 */ /* 0x000fe40000000800 */
[----:B------:R-:W-:Y:S02]  /*0c30*/  LEA.HI.SX32 R2, R2, R3, 0x1b ;  /* 0x0000000302027211 */ /* 0x000fe400078fdaff */
[----:B------:R-:W0:Y:S03]  /*0c40*/  LDS R7, [R15+0x80c] ;  /* 0x00080c000f077984 */ /* 0x000e260000000800 */
[----:B------:R-:W-:-:S04]  /*0c50*/  IMAD R11, R2, -0xc0, R11 ;  /* 0xffffff40020b7824 */ /* 0x000fc800078e020b */
[----:B------:R-:W-:-:S04]  /*0c60*/  IMAD R11, R11, 0x40, R0 ;  /* 0x000000400b0b7824 */ /* 0x000fc800078e0200 */
[----:B------:R-:W-:-:S04]  /*0c70*/  IMAD R11, R2, 0x14000, R11 ;  /* 0x00014000020b7824 */ /* 0x000fc800078e020b */
[----:B------:R-:W-:-:S05]  /*0c80*/  IMAD.WIDE R8, R11, 0x4, R8 ;  /* 0x000000040b087825 */ /* 0x000fca00078e0208 */
[----:B0-----:R-:W-:Y:S01]  /*0c90*/  STG.E.128 desc[UR6][R8.64], R4 ;  /* 0x0000000408007986 */ /* 0x001fe2000c101d06 */
[----:B------:R-:W-:Y:S05]  /*0ca0*/  EXIT ;  /* 0x000000000000794d */ /* 0x000fea0003800000 */
.L_x_0:
[----:B------:R-:W-:-:S00]  /*0cb0*/  BRA `(.L_x_0) ;  /* 0xfffffffc00fc7947 */ /* 0x000fc0000383ffff */
[----:B------:R-:W-:-:S00]  /*0cc0*/  NOP ;  /* 0x0000000000007918 */ /* 0x000fc00000000000 */
        /* <DEDUP_REMOVED lines=11> */
.L_x_1:


//--------------------- .nv.global.init           --------------------------
	.section	.nv.global.init,"aw",@progbits
.nv.global.init:
	.type		_$_str,@object
	.size		_$_str,(_$_str_$_2 - _$_str)
_$_str:
        /*0000*/ 	.byte	0x5f, 0x5f, 0x43, 0x55, 0x44, 0x41, 0x5f, 0x46, 0x54, 0x5a, 0x00
	.type		_$_str_$_2,@object
	.size		_$_str_$_2,(.L_1 - _$_str_$_2)
_$_str_$_2:
        /*000b*/ 	.byte	0x5f, 0x5f, 0x43, 0x55, 0x44, 0x41, 0x5f, 0x50, 0x52, 0x45, 0x43, 0x5f, 0x53, 0x51, 0x52, 0x54
        /*001b*/ 	.byte	0x00
.L_1:


//--------------------- .nv.shared.triton_poi_fused__native_batch_norm_legit_no_training_relu_43 --------------------------
	.section	.nv.shared.triton_poi_fused__native_batch_norm_legit_no_training_relu_43,"aw",@nobits
	.sectionflags	@""
	.align	16
	.zero		1024


//--------------------- .nv.constant0.triton_poi_fused__native_batch_norm_legit_no_training_relu_43 --------------------------
	.section	.nv.constant0.triton_poi_fused__native_batch_norm_legit_no_training_relu_43,"a",@progbits
	.sectionflags	@""
	.align	4
.nv.constant0.triton_poi_fused__native_batch_norm_legit_no_training_relu_43:
	.zero		584
